//
// Generated by NVIDIA NVVM Compiler
//
// Compiler Build ID: CL-36424714
// Cuda compilation tools, release 13.0, V13.0.88
// Based on NVVM 20.0.0
//

.version 9.0
.target sm_100
.address_size 64

	// .globl	_Z6conv1DPKiPii
.const .align 4 .b8 mask[28];

.visible .entry _Z6conv1DPKiPii(
	.param .u64 .ptr .align 1 _Z6conv1DPKiPii_param_0,
	.param .u64 .ptr .align 1 _Z6conv1DPKiPii_param_1,
	.param .u32 _Z6conv1DPKiPii_param_2
)
{
	.reg .pred 	%p<22>;
	.reg .b32 	%r<48>;
	.reg .b64 	%rd<21>;

	ld.param.u64 	%rd3, [_Z6conv1DPKiPii_param_0];
	ld.param.u64 	%rd2, [_Z6conv1DPKiPii_param_1];
	ld.param.u32 	%r21, [_Z6conv1DPKiPii_param_2];
	cvta.to.global.u64 	%rd1, %rd3;
	mov.u32 	%r23, %ctaid.x;
	mov.u32 	%r24, %ntid.x;
	mov.u32 	%r25, %tid.x;
	mad.lo.s32 	%r1, %r23, %r24, %r25;
	add.s32 	%r2, %r1, -3;
	setp.lt.s32 	%p1, %r1, 3;
	setp.ge.s32 	%p2, %r2, %r21;
	mov.b32 	%r42, 0;
	or.pred  	%p3, %p1, %p2;
	@%p3 bra 	$L__BB0_2;
	ld.const.u32 	%r26, [mask];
	mul.wide.u32 	%rd4, %r2, 4;
	add.s64 	%rd5, %rd1, %rd4;
	ld.global.u32 	%r27, [%rd5];
	mul.lo.s32 	%r42, %r27, %r26;
$L__BB0_2:
	add.s32 	%r5, %r1, -2;
	setp.lt.s32 	%p4, %r1, 2;
	setp.ge.s32 	%p5, %r5, %r21;
	or.pred  	%p6, %p4, %p5;
	@%p6 bra 	$L__BB0_4;
	ld.const.u32 	%r28, [mask+4];
	mul.wide.u32 	%rd6, %r5, 4;
	add.s64 	%rd7, %rd1, %rd6;
	ld.global.u32 	%r29, [%rd7];
	mad.lo.s32 	%r42, %r29, %r28, %r42;
$L__BB0_4:
	setp.lt.s32 	%p7, %r1, 1;
	setp.gt.s32 	%p8, %r1, %r21;
	or.pred  	%p9, %p7, %p8;
	@%p9 bra 	$L__BB0_6;
	add.s32 	%r30, %r1, -1;
	ld.const.u32 	%r31, [mask+8];
	mul.wide.u32 	%rd8, %r30, 4;
	add.s64 	%rd9, %rd1, %rd8;
	ld.global.u32 	%r32, [%rd9];
	mad.lo.s32 	%r42, %r32, %r31, %r42;
$L__BB0_6:
	setp.lt.s32 	%p10, %r1, 0;
	setp.ge.s32 	%p11, %r1, %r21;
	or.pred  	%p12, %p10, %p11;
	@%p12 bra 	$L__BB0_8;
	ld.const.u32 	%r33, [mask+12];
	mul.wide.u32 	%rd10, %r1, 4;
	add.s64 	%rd11, %rd1, %rd10;
	ld.global.u32 	%r34, [%rd11];
	mad.lo.s32 	%r42, %r34, %r33, %r42;
$L__BB0_8:
	add.s32 	%r12, %r1, 1;
	setp.lt.s32 	%p13, %r1, -1;
	setp.ge.s32 	%p14, %r12, %r21;
	or.pred  	%p15, %p13, %p14;
	@%p15 bra 	$L__BB0_10;
	ld.const.u32 	%r35, [mask+16];
	mul.wide.u32 	%rd12, %r12, 4;
	add.s64 	%rd13, %rd1, %rd12;
	ld.global.u32 	%r36, [%rd13];
	mad.lo.s32 	%r42, %r36, %r35, %r42;
$L__BB0_10:
	add.s32 	%r15, %r1, 2;
	setp.lt.s32 	%p16, %r1, -2;
	setp.ge.s32 	%p17, %r15, %r21;
	or.pred  	%p18, %p16, %p17;
	@%p18 bra 	$L__BB0_12;
	ld.const.u32 	%r37, [mask+20];
	mul.wide.u32 	%rd14, %r15, 4;
	add.s64 	%rd15, %rd1, %rd14;
	ld.global.u32 	%r38, [%rd15];
	mad.lo.s32 	%r42, %r38, %r37, %r42;
$L__BB0_12:
	add.s32 	%r18, %r1, 3;
	setp.lt.s32 	%p19, %r1, -3;
	setp.ge.s32 	%p20, %r18, %r21;
	or.pred  	%p21, %p19, %p20;
	@%p21 bra 	$L__BB0_14;
	ld.const.u32 	%r39, [mask+24];
	mul.wide.u32 	%rd16, %r18, 4;
	add.s64 	%rd17, %rd1, %rd16;
	ld.global.u32 	%r40, [%rd17];
	mad.lo.s32 	%r42, %r40, %r39, %r42;
$L__BB0_14:
	cvta.to.global.u64 	%rd18, %rd2;
	mul.wide.s32 	%rd19, %r1, 4;
	add.s64 	%rd20, %rd18, %rd19;
	st.global.u32 	[%rd20], %r42;
	ret;

}


// ===== COMPILED SASS (sm_100) =====

	.target	sm_100

	.elftype	@"ET_EXEC"


//--------------------- .note.nv.tkinfo           --------------------------
	.section	.note.nv.tkinfo,"",@"SHT_NOTE"
	.sectionflags	@"SHF_NOTE_NV_TKINFO"
	.tkinfo
        /*0018*/ 	.word	0x00000002
        /*0030*/ 	.string	""
        /*0030*/ 	.string	"ptxas"
        /*0030*/ 	.string	"Cuda compilation tools, release 13.0, V13.0.88"
        /*0030*/ 	.string	"Build cuda_13.0.r13.0/compiler.36424714_0"
        /*0030*/ 	.string	"-arch sm_100 -m 64 "



//--------------------- .note.nv.cuinfo           --------------------------
	.section	.note.nv.cuinfo,"",@"SHT_NOTE"
	.sectionflags	@"SHF_NOTE_NV_CUINFO"
        /*0018*/ 	.short	0x0002
        /*001a*/ 	.short	0x0064
        /*001c*/ 	.short	0x0082
	.zero		2


//--------------------- .nv.info                  --------------------------
	.section	.nv.info,"",@"SHT_CUDA_INFO"
	.align	4


	//----- nvinfo : EIATTR_REGCOUNT
	.align		4
        /*0000*/ 	.byte	0x04, 0x2f
        /*0002*/ 	.short	(.L_2 - .L_1)
	.align		4
.L_1:
        /*0004*/ 	.word	index@(_Z6conv1DPKiPii)
        /*0008*/ 	.word	0x0000001e


	//----- nvinfo : EIATTR_FRAME_SIZE
	.align		4
.L_2:
        /*000c*/ 	.byte	0x04, 0x11
        /*000e*/ 	.short	(.L_4 - .L_3)
	.align		4
.L_3:
        /*0010*/ 	.word	index@(_Z6conv1DPKiPii)
        /*0014*/ 	.word	0x00000000


	//----- nvinfo : EIATTR_MIN_STACK_SIZE
	.align		4
.L_4:
        /*0018*/ 	.byte	0x04, 0x12
        /*001a*/ 	.short	(.L_6 - .L_5)
	.align		4
.L_5:
        /*001c*/ 	.word	index@(_Z6conv1DPKiPii)
        /*0020*/ 	.word	0x00000000
.L_6:


//--------------------- .nv.compat                --------------------------
	.section	.nv.compat,"",@"SHT_CUDA_COMPAT_INFO"
	.align	4
        /*0000*/ 	.byte	0x02, 0x09, 0x00, 0x00, 0x02, 0x02, 0x01, 0x00, 0x02, 0x05, 0x05, 0x00, 0x03, 0x07, 0x01, 0x01
        /*0010*/ 	.byte	0x02, 0x03, 0x00, 0x00, 0x02, 0x06, 0x01, 0x00, 0x04, 0x0b, 0x08, 0x00, 0x09, 0x00, 0x00, 0x00
        /*0020*/ 	.byte	0x00, 0x00, 0x00, 0x00


//--------------------- .nv.info._Z6conv1DPKiPii  --------------------------
	.section	.nv.info._Z6conv1DPKiPii,"",@"SHT_CUDA_INFO"
	.sectionflags	@""
	.align	4


	//----- nvinfo : EIATTR_CUDA_API_VERSION
	.align		4
        /*0000*/ 	.byte	0x04, 0x37
        /*0002*/ 	.short	(.L_8 - .L_7)
.L_7:
        /*0004*/ 	.word	0x00000082


	//----- nvinfo : EIATTR_KPARAM_INFO
	.align		4
.L_8:
        /*0008*/ 	.byte	0x04, 0x17
        /*000a*/ 	.short	(.L_10 - .L_9)
.L_9:
        /*000c*/ 	.word	0x00000000
        /*0010*/ 	.short	0x0002
        /*0012*/ 	.short	0x0010
        /*0014*/ 	.byte	0x00, 0xf0, 0x11, 0x00


	//----- nvinfo : EIATTR_KPARAM_INFO
	.align		4
.L_10:
        /*0018*/ 	.byte	0x04, 0x17
        /*001a*/ 	.short	(.L_12 - .L_11)
.L_11:
        /*001c*/ 	.word	0x00000000
        /*0020*/ 	.short	0x0001
        /*0022*/ 	.short	0x0008
        /*0024*/ 	.byte	0x00, 0xf5, 0x21, 0x00


	//----- nvinfo : EIATTR_KPARAM_INFO
	.align		4
.L_12:
        /*0028*/ 	.byte	0x04, 0x17
        /*002a*/ 	.short	(.L_14 - .L_13)
.L_13:
        /*002c*/ 	.word	0x00000000
        /*0030*/ 	.short	0x0000
        /*0032*/ 	.short	0x0000
        /*0034*/ 	.byte	0x00, 0xf5, 0x21, 0x00


	//----- nvinfo : EIATTR_SPARSE_MMA_MASK
	.align		4
.L_14:
        /*0038*/ 	.byte	0x03, 0x50
        /*003a*/ 	.short	0x0000


	//----- nvinfo : EIATTR_MAXREG_COUNT
	.align		4
        /*003c*/ 	.byte	0x03, 0x1b
        /*003e*/ 	.short	0x00ff


	//----- nvinfo : EIATTR_MERCURY_ISA_VERSION
	.align		4
        /*0040*/ 	.byte	0x03, 0x5f
        /*0042*/ 	.short	0x0101


	//----- nvinfo : EIATTR_VRC_CTA_INIT_COUNT
	.align		4
        /*0044*/ 	.byte	0x02, 0x4a
	.zero		1
	.zero		1


	//----- nvinfo : EIATTR_EXIT_INSTR_OFFSETS
	.align		4
        /*0048*/ 	.byte	0x04, 0x1c
        /*004a*/ 	.short	(.L_16 - .L_15)


	//   ....[0]....
.L_15:
        /*004c*/ 	.word	0x00000420


	//----- nvinfo : EIATTR_CBANK_PARAM_SIZE
	.align		4
.L_16:
        /*0050*/ 	.byte	0x03, 0x19
        /*0052*/ 	.short	0x0014


	//----- nvinfo : EIATTR_PARAM_CBANK
	.align		4
        /*0054*/ 	.byte	0x04, 0x0a
        /*0056*/ 	.short	(.L_18 - .L_17)
	.align		4
.L_17:
        /*0058*/ 	.word	index@(.nv.constant0._Z6conv1DPKiPii)
        /*005c*/ 	.short	0x0380
        /*005e*/ 	.short	0x0014


	//----- nvinfo : EIATTR_SW_WAR
	.align		4
.L_18:
        /*0060*/ 	.byte	0x04, 0x36
        /*0062*/ 	.short	(.L_20 - .L_19)
.L_19:
        /*0064*/ 	.word	0x00000008
.L_20:


//--------------------- .nv.callgraph             --------------------------
	.section	.nv.callgraph,"",@"SHT_CUDA_CALLGRAPH"
	.align	4
	.sectionentsize	8
	.align		4
        /*0000*/ 	.word	0x00000000
	.align		4
        /*0004*/ 	.word	0xffffffff
	.align		4
        /*0008*/ 	.word	0x00000000
	.align		4
        /*000c*/ 	.word	0xfffffffe
	.align		4
        /*0010*/ 	.word	0x00000000
	.align		4
        /*0014*/ 	.word	0xfffffffd
	.align		4
        /*0018*/ 	.word	0x00000000
	.align		4
        /*001c*/ 	.word	0xfffffffc


//--------------------- .nv.constant3             --------------------------
	.section	.nv.constant3,"a",@progbits
	.align	4
.nv.constant3:
	.type		mask,@object
	.size		mask,(.L_0 - mask)
mask:
	.zero		28
.L_0:


//--------------------- .text._Z6conv1DPKiPii     --------------------------
	.section	.text._Z6conv1DPKiPii,"ax",@progbits
	.align	128
        .global         _Z6conv1DPKiPii
        .type           _Z6conv1DPKiPii,@function
        .size           _Z6conv1DPKiPii,(.L_x_1 - _Z6conv1DPKiPii)
        .other          _Z6conv1DPKiPii,@"STO_CUDA_ENTRY STV_DEFAULT"
_Z6conv1DPKiPii:
.text._Z6conv1DPKiPii:
[----:B------:R-:W-:Y:S01]  /*0000*/  LDC R1, c[0x0][0x37c] ;  /* 0x0000df00ff017b82 */ /* 0x000fe20000000800 */
[----:B------:R-:W0:Y:S07]  /*0010*/  S2R R0, SR_TID.X ;  /* 0x0000000000007919 */ /* 0x000e2e0000002100 */
[----:B------:R-:W0:Y:S01]  /*0020*/  S2UR UR4, SR_CTAID.X ;  /* 0x00000000000479c3 */ /* 0x000e220000002500 */
[----:B------:R-:W1:Y:S07]  /*0030*/  LDCU UR6, c[0x0][0x390] ;  /* 0x00007200ff0677ac */ /* 0x000e6e0008000800 */
[----:B------:R-:W0:Y:S02]  /*0040*/  LDC R11, c[0x0][0x360] ;  /* 0x0000d800ff0b7b82 */ /* 0x000e240000000800 */
[----:B0-----:R-:W-:Y:S01]  /*0050*/  IMAD R11, R11, UR4, R0 ;  /* 0x000000040b0b7c24 */ /* 0x001fe2000f8e0200 */
[----:B------:R-:W0:Y:S03]  /*0060*/  LDCU.64 UR4, c[0x0][0x358] ;  /* 0x00006b00ff0477ac */ /* 0x000e260008000a00 */
[C---:B------:R-:W-:Y:S01]  /*0070*/  VIADD R17, R11.reuse, 0x1 ;  /* 0x000000010b117836 */ /* 0x040fe20000000000 */
[C---:B------:R-:W-:Y:S01]  /*0080*/  IADD3 R5, PT, PT, R11.reuse, -0x3, RZ ;  /* 0xfffffffd0b057810 */ /* 0x040fe20007ffe0ff */
[C---:B------:R-:W-:Y:S01]  /*0090*/  VIADD R13, R11.reuse, 0x3 ;  /* 0x000000030b0d7836 */ /* 0x040fe20000000000 */
[----:B------:R-:W-:-:S02]  /*00a0*/  IADD3 R25, PT, PT, R11, -0x2, RZ ;  /* 0xfffffffe0b197810 */ /* 0x000fc40007ffe0ff */
[----:B-1----:R-:W-:Y:S02]  /*00b0*/  ISETP.GE.AND P0, PT, R5, UR6, PT ;  /* 0x0000000605007c0c */ /* 0x002fe4000bf06270 */
[----:B------:R-:W-:Y:S02]  /*00c0*/  ISETP.GE.AND P4, PT, R25, UR6, PT ;  /* 0x0000000619007c0c */ /* 0x000fe4000bf86270 */
[C---:B------:R-:W-:Y:S02]  /*00d0*/  ISETP.LT.OR P0, PT, R11.reuse, 0x3, P0 ;  /* 0x000000030b00780c */ /* 0x040fe40000701670 */
[C---:B------:R-:W-:Y:S02]  /*00e0*/  ISETP.GT.AND P3, PT, R11.reuse, UR6, PT ;  /* 0x000000060b007c0c */ /* 0x040fe4000bf64270 */
[C---:B------:R-:W-:Y:S02]  /*00f0*/  ISETP.LT.OR P4, PT, R11.reuse, 0x2, P4 ;  /* 0x000000020b00780c */ /* 0x040fe40002781670 */
[----:B------:R-:W-:-:S02]  /*0100*/  ISETP.GE.AND P2, PT, R11, UR6, PT ;  /* 0x000000060b007c0c */ /* 0x000fc4000bf46270 */
[C---:B------:R-:W-:Y:S02]  /*0110*/  ISETP.LT.OR P3, PT, R11.reuse, 0x1, P3 ;  /* 0x000000010b00780c */ /* 0x040fe40001f61670 */
[----:B------:R-:W-:Y:S02]  /*0120*/  IADD3 R15, PT, PT, R11, 0x2, RZ ;  /* 0x000000020b0f7810 */ /* 0x000fe40007ffe0ff */
[----:B------:R-:W-:Y:S01]  /*0130*/  ISETP.GE.AND P1, PT, R17, UR6, PT ;  /* 0x0000000611007c0c */ /* 0x000fe2000bf26270 */
[----:B------:R-:W1:Y:S01]  /*0140*/  @!P0 LDC.64 R22, c[0x0][0x380] ;  /* 0x0000e000ff168b82 */ /* 0x000e620000000a00 */
[----:B------:R-:W-:Y:S02]  /*0150*/  ISETP.LT.OR P2, PT, R11, RZ, P2 ;  /* 0x000000ff0b00720c */ /* 0x000fe40001741670 */
[----:B------:R-:W-:Y:S02]  /*0160*/  ISETP.GE.AND P6, PT, R15, UR6, PT ;  /* 0x000000060f007c0c */ /* 0x000fe4000bfc6270 */
[----:B------:R-:W-:-:S02]  /*0170*/  ISETP.LT.OR P1, PT, R11, -0x1, P1 ;  /* 0xffffffff0b00780c */ /* 0x000fc40000f21670 */
[----:B------:R-:W-:Y:S01]  /*0180*/  ISETP.GE.AND P5, PT, R13, UR6, PT ;  /* 0x000000060d007c0c */ /* 0x000fe2000bfa6270 */
[----:B------:R-:W2:Y:S01]  /*0190*/  @!P4 LDC.64 R20, c[0x0][0x380] ;  /* 0x0000e000ff14cb82 */ /* 0x000ea20000000a00 */
[C---:B------:R-:W-:Y:S02]  /*01a0*/  ISETP.LT.OR P6, PT, R11.reuse, -0x2, P6 ;  /* 0xfffffffe0b00780c */ /* 0x040fe400037c1670 */
[----:B------:R-:W-:-:S05]  /*01b0*/  ISETP.LT.OR P5, PT, R11, -0x3, P5 ;  /* 0xfffffffd0b00780c */ /* 0x000fca0002fa1670 */
[----:B------:R-:W3:Y:S08]  /*01c0*/  @!P3 LDC.64 R18, c[0x0][0x380] ;  /* 0x0000e000ff12bb82 */ /* 0x000ef00000000a00 */
[----:B------:R-:W4:Y:S01]  /*01d0*/  @!P2 LDC.64 R8, c[0x0][0x380] ;  /* 0x0000e000ff08ab82 */ /* 0x000f220000000a00 */
[----:B-1----:R-:W-:Y:S01]  /*01e0*/  @!P0 IMAD.WIDE.U32 R22, R5, 0x4, R22 ;  /* 0x0000000405168825 */ /* 0x002fe200078e0016 */
[----:B------:R-:W-:-:S04]  /*01f0*/  @!P3 IADD3 R27, PT, PT, R11, -0x1, RZ ;  /* 0xffffffff0b1bb810 */ /* 0x000fc80007ffe0ff */
[----:B0-----:R-:W5:Y:S02]  /*0200*/  @!P0 LDG.E R0, desc[UR4][R22.64] ;  /* 0x0000000416008981 */ /* 0x001f64000c1e1900 */
[----:B------:R-:W0:Y:S08]  /*0210*/  @!P1 LDC.64 R6, c[0x0][0x380] ;  /* 0x0000e000ff069b82 */ /* 0x000e300000000a00 */
[----:B------:R-:W1:Y:S01]  /*0220*/  @!P6 LDC.64 R2, c[0x0][0x380] ;  /* 0x0000e000ff02eb82 */ /* 0x000e620000000a00 */
[----:B--2---:R-:W-:-:S07]  /*0230*/  @!P4 IMAD.WIDE.U32 R20, R25, 0x4, R20 ;  /* 0x000000041914c825 */ /* 0x004fce00078e0014 */
[----:B------:R-:W2:Y:S01]  /*0240*/  @!P5 LDC.64 R4, c[0x0][0x380] ;  /* 0x0000e000ff04db82 */ /* 0x000ea20000000a00 */
[----:B---3--:R-:W-:Y:S01]  /*0250*/  @!P3 IMAD.WIDE.U32 R18, R27, 0x4, R18 ;  /* 0x000000041b12b825 */ /* 0x008fe200078e0012 */
[----:B------:R-:W3:Y:S03]  /*0260*/  @!P4 LDG.E R10, desc[UR4][R20.64] ;  /* 0x00000004140ac981 */ /* 0x000ee6000c1e1900 */
[----:B----4-:R-:W-:Y:S02]  /*0270*/  @!P2 IMAD.WIDE.U32 R24, R11, 0x4, R8 ;  /* 0x000000040b18a825 */ /* 0x010fe400078e0008 */
[----:B------:R4:W3:Y:S01]  /*0280*/  @!P3 LDG.E R8, desc[UR4][R18.64] ;  /* 0x000000041208b981 */ /* 0x0008e2000c1e1900 */
[----:B------:R-:W3:Y:S01]  /*0290*/  @!P4 LDC R9, c[0x3][0x4] ;  /* 0x00c00100ff09cb82 */ /* 0x000ee20000000800 */
[----:B0-----:R-:W-:Y:S02]  /*02a0*/  @!P1 IMAD.WIDE.U32 R16, R17, 0x4, R6 ;  /* 0x0000000411109825 */ /* 0x001fe400078e0006 */
[----:B------:R-:W3:Y:S04]  /*02b0*/  @!P2 LDG.E R6, desc[UR4][R24.64] ;  /* 0x000000041806a981 */ /* 0x000ee8000c1e1900 */
[----:B------:R-:W3:Y:S01]  /*02c0*/  @!P1 LDG.E R16, desc[UR4][R16.64] ;  /* 0x0000000410109981 */ /* 0x000ee2000c1e1900 */
[----:B-1----:R-:W-:Y:S01]  /*02d0*/  @!P6 IMAD.WIDE.U32 R14, R15, 0x4, R2 ;  /* 0x000000040f0ee825 */ /* 0x002fe200078e0002 */
[----:B------:R-:W0:Y:S05]  /*02e0*/  @!P3 LDC R12, c[0x3][0x8] ;  /* 0x00c00200ff0cbb82 */ /* 0x000e2a0000000800 */
[----:B------:R-:W3:Y:S01]  /*02f0*/  @!P6 LDG.E R14, desc[UR4][R14.64] ;  /* 0x000000040e0ee981 */ /* 0x000ee2000c1e1900 */
[----:B--2---:R-:W-:-:S02]  /*0300*/  @!P5 IMAD.WIDE.U32 R4, R13, 0x4, R4 ;  /* 0x000000040d04d825 */ /* 0x004fc400078e0004 */
[----:B------:R-:W5:Y:S04]  /*0310*/  @!P0 LDC R3, c[0x3][RZ] ;  /* 0x00c00000ff038b82 */ /* 0x000f680000000800 */
[----:B------:R-:W2:Y:S04]  /*0320*/  @!P5 LDG.E R4, desc[UR4][R4.64] ;  /* 0x000000040404d981 */ /* 0x000ea8000c1e1900 */
[----:B------:R-:W1:Y:S01]  /*0330*/  @!P2 LDC R13, c[0x3][0xc] ;  /* 0x00c00300ff0dab82 */ /* 0x000e620000000800 */
[----:B------:R-:W-:-:S07]  /*0340*/  HFMA2 R7, -RZ, RZ, 0, 0 ;  /* 0x00000000ff077431 */ /* 0x000fce00000001ff */
[----:B----4-:R-:W4:Y:S08]  /*0350*/  @!P1 LDC R18, c[0x3][0x10] ;  /* 0x00c00400ff129b82 */ /* 0x010f300000000800 */
[----:B------:R-:W4:Y:S01]  /*0360*/  @!P6 LDC R19, c[0x3][0x14] ;  /* 0x00c00500ff13eb82 */ /* 0x000f220000000800 */
[----:B-----5:R-:W-:-:S07]  /*0370*/  @!P0 IMAD R7, R0, R3, RZ ;  /* 0x0000000300078224 */ /* 0x020fce00078e02ff */
[----:B------:R-:W5:Y:S08]  /*0380*/  LDC.64 R2, c[0x0][0x388] ;  /* 0x0000e200ff027b82 */ /* 0x000f700000000a00 */
[----:B------:R-:W2:Y:S01]  /*0390*/  @!P5 LDC R0, c[0x3][0x18] ;  /* 0x00c00600ff00db82 */ /* 0x000ea20000000800 */
[----:B---3--:R-:W-:-:S04]  /*03a0*/  @!P4 IMAD R7, R10, R9, R7 ;  /* 0x000000090a07c224 */ /* 0x008fc800078e0207 */
[----:B0-----:R-:W-:-:S04]  /*03b0*/  @!P3 IMAD R7, R8, R12, R7 ;  /* 0x0000000c0807b224 */ /* 0x001fc800078e0207 */
[----:B-1----:R-:W-:-:S04]  /*03c0*/  @!P2 IMAD R7, R6, R13, R7 ;  /* 0x0000000d0607a224 */ /* 0x002fc800078e0207 */
[----:B----4-:R-:W-:Y:S02]  /*03d0*/  @!P1 IMAD R7, R16, R18, R7 ;  /* 0x0000001210079224 */ /* 0x010fe400078e0207 */
[----:B-----5:R-:W-:-:S04]  /*03e0*/  IMAD.WIDE R2, R11, 0x4, R2 ;  /* 0x000000040b027825 */ /* 0x020fc800078e0202 */
[----:B------:R-:W-:-:S04]  /*03f0*/  @!P6 IMAD R7, R14, R19, R7 ;  /* 0x000000130e07e224 */ /* 0x000fc800078e0207 */
[----:B--2---:R-:W-:-:S05]  /*0400*/  @!P5 IMAD R7, R4, R0, R7 ;  /* 0x000000000407d224 */ /* 0x004fca00078e0207 */
[----:B------:R-:W-:Y:S01]  /*0410*/  STG.E desc[UR4][R2.64], R7 ;  /* 0x0000000702007986 */ /* 0x000fe2000c101904 */
[----:B------:R-:W-:Y:S05]  /*0420*/  EXIT ;  /* 0x000000000000794d */ /* 0x000fea0003800000 */
.L_x_0:
[----:B------:R-:W-:-:S00]  /*0430*/  BRA `(.L_x_0) ;  /* 0xfffffffc00fc7947 */ /* 0x000fc0000383ffff */
[----:B------:R-:W-:-:S00]  /*0440*/  NOP ;  /* 0x0000000000007918 */ /* 0x000fc00000000000 */
        /* <DEDUP_REMOVED lines=11> */
.L_x_1:


//--------------------- .nv.shared.reserved.0     --------------------------
	.section	.nv.shared.reserved.0,"aw",@nobits
	.weak		__nv_reservedSMEM_offset_0_alias
	.size		__nv_reservedSMEM_offset_0_alias, 0, 64
	.other		__nv_reservedSMEM_offset_0_alias,@"STO_CUDA_RESERVED_SHARED STV_DEFAULT"
__nv_reservedSMEM_offset_0_alias:
	.zero		0
	.zero		64


//--------------------- .nv.constant0._Z6conv1DPKiPii --------------------------
	.section	.nv.constant0._Z6conv1DPKiPii,"a",@progbits
	.sectionflags	@""
	.align	4
.nv.constant0._Z6conv1DPKiPii:
	.zero		916


//--------------------- SYMBOLS --------------------------

	.type		.nv.reservedSmem.offset0,@object
	.size		.nv.reservedSmem.offset0,0x4
